//
// Generated by NVIDIA NVVM Compiler
//
// Compiler Build ID: CL-36424714
// Cuda compilation tools, release 13.0, V13.0.88
// Based on NVVM 20.0.0
//

.version 9.0
.target sm_100
.address_size 64

	// .globl	_Z22CovarianceMatrixKernelPdS_S_S_S_ddi

.visible .entry _Z22CovarianceMatrixKernelPdS_S_S_S_ddi(
	.param .u64 .ptr .align 1 _Z22CovarianceMatrixKernelPdS_S_S_S_ddi_param_0,
	.param .u64 .ptr .align 1 _Z22CovarianceMatrixKernelPdS_S_S_S_ddi_param_1,
	.param .u64 .ptr .align 1 _Z22CovarianceMatrixKernelPdS_S_S_S_ddi_param_2,
	.param .u64 .ptr .align 1 _Z22CovarianceMatrixKernelPdS_S_S_S_ddi_param_3,
	.param .u64 .ptr .align 1 _Z22CovarianceMatrixKernelPdS_S_S_S_ddi_param_4,
	.param .f64 _Z22CovarianceMatrixKernelPdS_S_S_S_ddi_param_5,
	.param .f64 _Z22CovarianceMatrixKernelPdS_S_S_S_ddi_param_6,
	.param .u32 _Z22CovarianceMatrixKernelPdS_S_S_S_ddi_param_7
)
{
	.reg .pred 	%p<5>;
	.reg .b32 	%r<21>;
	.reg .b32 	%f<3>;
	.reg .b64 	%rd<18>;
	.reg .b64 	%fd<40>;

	ld.param.u64 	%rd1, [_Z22CovarianceMatrixKernelPdS_S_S_S_ddi_param_0];
	ld.param.u64 	%rd2, [_Z22CovarianceMatrixKernelPdS_S_S_S_ddi_param_1];
	ld.param.u64 	%rd3, [_Z22CovarianceMatrixKernelPdS_S_S_S_ddi_param_2];
	ld.param.u64 	%rd4, [_Z22CovarianceMatrixKernelPdS_S_S_S_ddi_param_3];
	ld.param.u64 	%rd5, [_Z22CovarianceMatrixKernelPdS_S_S_S_ddi_param_4];
	ld.param.f64 	%fd6, [_Z22CovarianceMatrixKernelPdS_S_S_S_ddi_param_5];
	ld.param.f64 	%fd7, [_Z22CovarianceMatrixKernelPdS_S_S_S_ddi_param_6];
	ld.param.u32 	%r5, [_Z22CovarianceMatrixKernelPdS_S_S_S_ddi_param_7];
	mov.u32 	%r6, %ctaid.x;
	mov.u32 	%r7, %ntid.x;
	mov.u32 	%r8, %tid.x;
	mad.lo.s32 	%r1, %r6, %r7, %r8;
	setp.ge.s32 	%p1, %r1, %r5;
	@%p1 bra 	$L__BB0_5;
	cvta.to.global.u64 	%rd6, %rd2;
	cvta.to.global.u64 	%rd7, %rd3;
	cvta.to.global.u64 	%rd8, %rd4;
	cvta.to.global.u64 	%rd9, %rd5;
	mul.wide.s32 	%rd10, %r1, 8;
	add.s64 	%rd11, %rd6, %rd10;
	ld.global.f64 	%fd8, [%rd11];
	add.s64 	%rd12, %rd7, %rd10;
	ld.global.f64 	%fd9, [%rd12];
	add.s64 	%rd13, %rd8, %rd10;
	ld.global.f64 	%fd10, [%rd13];
	add.s64 	%rd14, %rd9, %rd10;
	ld.global.f64 	%fd11, [%rd14];
	sub.f64 	%fd12, %fd8, %fd9;
	sub.f64 	%fd13, %fd10, %fd11;
	mul.f64 	%fd14, %fd13, %fd13;
	fma.rn.f64 	%fd15, %fd12, %fd12, %fd14;
	sqrt.rn.f64 	%fd16, %fd15;
	neg.f64 	%fd17, %fd16;
	add.f64 	%fd18, %fd7, %fd7;
	div.rn.f64 	%fd1, %fd17, %fd18;
	fma.rn.f64 	%fd19, %fd1, 0d3FF71547652B82FE, 0d4338000000000000;
	{
	.reg .b32 %temp; 
	mov.b64 	{%r2, %temp}, %fd19;
	}
	mov.f64 	%fd20, 0dC338000000000000;
	add.rn.f64 	%fd21, %fd19, %fd20;
	fma.rn.f64 	%fd22, %fd21, 0dBFE62E42FEFA39EF, %fd1;
	fma.rn.f64 	%fd23, %fd21, 0dBC7ABC9E3B39803F, %fd22;
	fma.rn.f64 	%fd24, %fd23, 0d3E5ADE1569CE2BDF, 0d3E928AF3FCA213EA;
	fma.rn.f64 	%fd25, %fd24, %fd23, 0d3EC71DEE62401315;
	fma.rn.f64 	%fd26, %fd25, %fd23, 0d3EFA01997C89EB71;
	fma.rn.f64 	%fd27, %fd26, %fd23, 0d3F2A01A014761F65;
	fma.rn.f64 	%fd28, %fd27, %fd23, 0d3F56C16C1852B7AF;
	fma.rn.f64 	%fd29, %fd28, %fd23, 0d3F81111111122322;
	fma.rn.f64 	%fd30, %fd29, %fd23, 0d3FA55555555502A1;
	fma.rn.f64 	%fd31, %fd30, %fd23, 0d3FC5555555555511;
	fma.rn.f64 	%fd32, %fd31, %fd23, 0d3FE000000000000B;
	fma.rn.f64 	%fd33, %fd32, %fd23, 0d3FF0000000000000;
	fma.rn.f64 	%fd34, %fd33, %fd23, 0d3FF0000000000000;
	{
	.reg .b32 %temp; 
	mov.b64 	{%r3, %temp}, %fd34;
	}
	{
	.reg .b32 %temp; 
	mov.b64 	{%temp, %r4}, %fd34;
	}
	shl.b32 	%r9, %r2, 20;
	add.s32 	%r10, %r9, %r4;
	mov.b64 	%fd39, {%r3, %r10};
	{
	.reg .b32 %temp; 
	mov.b64 	{%temp, %r11}, %fd1;
	}
	mov.b32 	%f2, %r11;
	abs.f32 	%f1, %f2;
	setp.lt.f32 	%p2, %f1, 0f4086232B;
	@%p2 bra 	$L__BB0_4;
	setp.lt.f64 	%p3, %fd1, 0d0000000000000000;
	add.f64 	%fd35, %fd1, 0d7FF0000000000000;
	selp.f64 	%fd39, 0d0000000000000000, %fd35, %p3;
	setp.geu.f32 	%p4, %f1, 0f40874800;
	@%p4 bra 	$L__BB0_4;
	shr.u32 	%r12, %r2, 31;
	add.s32 	%r13, %r2, %r12;
	shr.s32 	%r14, %r13, 1;
	shl.b32 	%r15, %r14, 20;
	add.s32 	%r16, %r4, %r15;
	mov.b64 	%fd36, {%r3, %r16};
	sub.s32 	%r17, %r2, %r14;
	shl.b32 	%r18, %r17, 20;
	add.s32 	%r19, %r18, 1072693248;
	mov.b32 	%r20, 0;
	mov.b64 	%fd37, {%r20, %r19};
	mul.f64 	%fd39, %fd37, %fd36;
$L__BB0_4:
	mul.f64 	%fd38, %fd6, %fd39;
	cvta.to.global.u64 	%rd15, %rd1;
	add.s64 	%rd17, %rd15, %rd10;
	st.global.f64 	[%rd17], %fd38;
$L__BB0_5:
	ret;

}
	// .globl	_Z16BuildQFlatKernelPdS_di
.visible .entry _Z16BuildQFlatKernelPdS_di(
	.param .u64 .ptr .align 1 _Z16BuildQFlatKernelPdS_di_param_0,
	.param .u64 .ptr .align 1 _Z16BuildQFlatKernelPdS_di_param_1,
	.param .f64 _Z16BuildQFlatKernelPdS_di_param_2,
	.param .u32 _Z16BuildQFlatKernelPdS_di_param_3
)
{
	.reg .pred 	%p<4>;
	.reg .b32 	%r<17>;
	.reg .b64 	%rd<13>;
	.reg .b64 	%fd<3>;

	ld.param.u64 	%rd3, [_Z16BuildQFlatKernelPdS_di_param_0];
	ld.param.u64 	%rd2, [_Z16BuildQFlatKernelPdS_di_param_1];
	ld.param.f64 	%fd1, [_Z16BuildQFlatKernelPdS_di_param_2];
	ld.param.u32 	%r4, [_Z16BuildQFlatKernelPdS_di_param_3];
	cvta.to.global.u64 	%rd1, %rd3;
	mov.u32 	%r5, %ctaid.x;
	mov.u32 	%r6, %ntid.x;
	mov.u32 	%r7, %tid.x;
	mad.lo.s32 	%r1, %r5, %r6, %r7;
	mul.lo.s32 	%r8, %r4, %r4;
	setp.ge.s32 	%p1, %r1, %r8;
	@%p1 bra 	$L__BB1_5;
	div.s32 	%r2, %r1, %r4;
	mul.lo.s32 	%r9, %r2, %r4;
	sub.s32 	%r3, %r1, %r9;
	setp.ne.s32 	%p2, %r2, %r3;
	@%p2 bra 	$L__BB1_3;
	mul.wide.s32 	%rd11, %r1, 8;
	add.s64 	%rd12, %rd1, %rd11;
	st.global.f64 	[%rd12], %fd1;
	bra.uni 	$L__BB1_5;
$L__BB1_3:
	setp.le.s32 	%p3, %r2, %r3;
	@%p3 bra 	$L__BB1_5;
	add.s32 	%r10, %r2, -1;
	mul.lo.s32 	%r11, %r10, %r2;
	shr.u32 	%r12, %r11, 31;
	add.s32 	%r13, %r11, %r12;
	shr.s32 	%r14, %r13, 1;
	add.s32 	%r15, %r14, %r3;
	cvta.to.global.u64 	%rd4, %rd2;
	mul.wide.s32 	%rd5, %r15, 8;
	add.s64 	%rd6, %rd4, %rd5;
	ld.global.f64 	%fd2, [%rd6];
	mul.wide.s32 	%rd7, %r1, 8;
	add.s64 	%rd8, %rd1, %rd7;
	st.global.f64 	[%rd8], %fd2;
	mad.lo.s32 	%r16, %r3, %r4, %r2;
	mul.wide.s32 	%rd9, %r16, 8;
	add.s64 	%rd10, %rd1, %rd9;
	st.global.f64 	[%rd10], %fd2;
$L__BB1_5:
	ret;

}


// ===== COMPILED SASS (sm_100) =====

	.target	sm_100

	.elftype	@"ET_EXEC"


//--------------------- .note.nv.tkinfo           --------------------------
	.section	.note.nv.tkinfo,"",@"SHT_NOTE"
	.sectionflags	@"SHF_NOTE_NV_TKINFO"
	.tkinfo
        /*0018*/ 	.word	0x00000002
        /*0030*/ 	.string	""
        /*0030*/ 	.string	"ptxas"
        /*0030*/ 	.string	"Cuda compilation tools, release 13.0, V13.0.88"
        /*0030*/ 	.string	"Build cuda_13.0.r13.0/compiler.36424714_0"
        /*0030*/ 	.string	"-arch sm_100 -m 64 "



//--------------------- .note.nv.cuinfo           --------------------------
	.section	.note.nv.cuinfo,"",@"SHT_NOTE"
	.sectionflags	@"SHF_NOTE_NV_CUINFO"
        /*0018*/ 	.short	0x0002
        /*001a*/ 	.short	0x0064
        /*001c*/ 	.short	0x0082
	.zero		2


//--------------------- .nv.info                  --------------------------
	.section	.nv.info,"",@"SHT_CUDA_INFO"
	.align	4


	//----- nvinfo : EIATTR_REGCOUNT
	.align		4
        /*0000*/ 	.byte	0x04, 0x2f
        /*0002*/ 	.short	(.L_1 - .L_0)
	.align		4
.L_0:
        /*0004*/ 	.word	index@(_Z22CovarianceMatrixKernelPdS_S_S_S_ddi)
        /*0008*/ 	.word	0x00000019


	//----- nvinfo : EIATTR_FRAME_SIZE
	.align		4
.L_1:
        /*000c*/ 	.byte	0x04, 0x11
        /*000e*/ 	.short	(.L_3 - .L_2)
	.align		4
.L_2:
        /*0010*/ 	.word	index@($__internal_1_$__cuda_sm20_dsqrt_rn_f64_mediumpath_v1)
        /*0014*/ 	.word	0x00000000


	//----- nvinfo : EIATTR_FRAME_SIZE
	.align		4
.L_3:
        /*0018*/ 	.byte	0x04, 0x11
        /*001a*/ 	.short	(.L_5 - .L_4)
	.align		4
.L_4:
        /*001c*/ 	.word	index@($__internal_0_$__cuda_sm20_div_rn_f64_full)
        /*0020*/ 	.word	0x00000000


	//----- nvinfo : EIATTR_FRAME_SIZE
	.align		4
.L_5:
        /*0024*/ 	.byte	0x04, 0x11
        /*0026*/ 	.short	(.L_7 - .L_6)
	.align		4
.L_6:
        /*0028*/ 	.word	index@(_Z22CovarianceMatrixKernelPdS_S_S_S_ddi)
        /*002c*/ 	.word	0x00000000


	//----- nvinfo : EIATTR_REGCOUNT
	.align		4
.L_7:
        /*0030*/ 	.byte	0x04, 0x2f
        /*0032*/ 	.short	(.L_9 - .L_8)
	.align		4
.L_8:
        /*0034*/ 	.word	index@(_Z16BuildQFlatKernelPdS_di)
        /*0038*/ 	.word	0x0000000c


	//----- nvinfo : EIATTR_FRAME_SIZE
	.align		4
.L_9:
        /*003c*/ 	.byte	0x04, 0x11
        /*003e*/ 	.short	(.L_11 - .L_10)
	.align		4
.L_10:
        /*0040*/ 	.word	index@(_Z16BuildQFlatKernelPdS_di)
        /*0044*/ 	.word	0x00000000


	//----- nvinfo : EIATTR_MIN_STACK_SIZE
	.align		4
.L_11:
        /*0048*/ 	.byte	0x04, 0x12
        /*004a*/ 	.short	(.L_13 - .L_12)
	.align		4
.L_12:
        /*004c*/ 	.word	index@(_Z16BuildQFlatKernelPdS_di)
        /*0050*/ 	.word	0x00000000


	//----- nvinfo : EIATTR_MIN_STACK_SIZE
	.align		4
.L_13:
        /*0054*/ 	.byte	0x04, 0x12
        /*0056*/ 	.short	(.L_15 - .L_14)
	.align		4
.L_14:
        /*0058*/ 	.word	index@(_Z22CovarianceMatrixKernelPdS_S_S_S_ddi)
        /*005c*/ 	.word	0x00000000
.L_15:


//--------------------- .nv.compat                --------------------------
	.section	.nv.compat,"",@"SHT_CUDA_COMPAT_INFO"
	.align	4
        /*0000*/ 	.byte	0x02, 0x09, 0x00, 0x00, 0x02, 0x02, 0x01, 0x00, 0x02, 0x05, 0x05, 0x00, 0x03, 0x07, 0x01, 0x01
        /*0010*/ 	.byte	0x02, 0x03, 0x00, 0x00, 0x02, 0x06, 0x01, 0x00, 0x04, 0x0b, 0x08, 0x00, 0x01, 0x00, 0x00, 0x00
        /*0020*/ 	.byte	0x00, 0x00, 0x00, 0x00


//--------------------- .nv.info._Z16BuildQFlatKernelPdS_di --------------------------
	.section	.nv.info._Z16BuildQFlatKernelPdS_di,"",@"SHT_CUDA_INFO"
	.sectionflags	@""
	.align	4


	//----- nvinfo : EIATTR_CUDA_API_VERSION
	.align		4
        /*0000*/ 	.byte	0x04, 0x37
        /*0002*/ 	.short	(.L_17 - .L_16)
.L_16:
        /*0004*/ 	.word	0x00000082


	//----- nvinfo : EIATTR_KPARAM_INFO
	.align		4
.L_17:
        /*0008*/ 	.byte	0x04, 0x17
        /*000a*/ 	.short	(.L_19 - .L_18)
.L_18:
        /*000c*/ 	.word	0x00000000
        /*0010*/ 	.short	0x0003
        /*0012*/ 	.short	0x0018
        /*0014*/ 	.byte	0x00, 0xf0, 0x11, 0x00


	//----- nvinfo : EIATTR_KPARAM_INFO
	.align		4
.L_19:
        /*0018*/ 	.byte	0x04, 0x17
        /*001a*/ 	.short	(.L_21 - .L_20)
.L_20:
        /*001c*/ 	.word	0x00000000
        /*0020*/ 	.short	0x0002
        /*0022*/ 	.short	0x0010
        /*0024*/ 	.byte	0x00, 0xf0, 0x21, 0x00


	//----- nvinfo : EIATTR_KPARAM_INFO
	.align		4
.L_21:
        /*0028*/ 	.byte	0x04, 0x17
        /*002a*/ 	.short	(.L_23 - .L_22)
.L_22:
        /*002c*/ 	.word	0x00000000
        /*0030*/ 	.short	0x0001
        /*0032*/ 	.short	0x0008
        /*0034*/ 	.byte	0x00, 0xf5, 0x21, 0x00


	//----- nvinfo : EIATTR_KPARAM_INFO
	.align		4
.L_23:
        /*0038*/ 	.byte	0x04, 0x17
        /*003a*/ 	.short	(.L_25 - .L_24)
.L_24:
        /*003c*/ 	.word	0x00000000
        /*0040*/ 	.short	0x0000
        /*0042*/ 	.short	0x0000
        /*0044*/ 	.byte	0x00, 0xf5, 0x21, 0x00


	//----- nvinfo : EIATTR_SPARSE_MMA_MASK
	.align		4
.L_25:
        /*0048*/ 	.byte	0x03, 0x50
        /*004a*/ 	.short	0x0000


	//----- nvinfo : EIATTR_MAXREG_COUNT
	.align		4
        /*004c*/ 	.byte	0x03, 0x1b
        /*004e*/ 	.short	0x00ff


	//----- nvinfo : EIATTR_MERCURY_ISA_VERSION
	.align		4
        /*0050*/ 	.byte	0x03, 0x5f
        /*0052*/ 	.short	0x0101


	//----- nvinfo : EIATTR_VRC_CTA_INIT_COUNT
	.align		4
        /*0054*/ 	.byte	0x02, 0x4a
	.zero		1
	.zero		1


	//----- nvinfo : EIATTR_EXIT_INSTR_OFFSETS
	.align		4
        /*0058*/ 	.byte	0x04, 0x1c
        /*005a*/ 	.short	(.L_27 - .L_26)


	//   ....[0]....
.L_26:
        /*005c*/ 	.word	0x00000080


	//   ....[1]....
        /*0060*/ 	.word	0x00000290


	//   ....[2]....
        /*0064*/ 	.word	0x000002b0


	//   ....[3]....
        /*0068*/ 	.word	0x00000390


	//----- nvinfo : EIATTR_CBANK_PARAM_SIZE
	.align		4
.L_27:
        /*006c*/ 	.byte	0x03, 0x19
        /*006e*/ 	.short	0x001c


	//----- nvinfo : EIATTR_PARAM_CBANK
	.align		4
        /*0070*/ 	.byte	0x04, 0x0a
        /*0072*/ 	.short	(.L_29 - .L_28)
	.align		4
.L_28:
        /*0074*/ 	.word	index@(.nv.constant0._Z16BuildQFlatKernelPdS_di)
        /*0078*/ 	.short	0x0380
        /*007a*/ 	.short	0x001c


	//----- nvinfo : EIATTR_SW_WAR
	.align		4
.L_29:
        /*007c*/ 	.byte	0x04, 0x36
        /*007e*/ 	.short	(.L_31 - .L_30)
.L_30:
        /*0080*/ 	.word	0x00000008
.L_31:


//--------------------- .nv.info._Z22CovarianceMatrixKernelPdS_S_S_S_ddi --------------------------
	.section	.nv.info._Z22CovarianceMatrixKernelPdS_S_S_S_ddi,"",@"SHT_CUDA_INFO"
	.sectionflags	@""
	.align	4


	//----- nvinfo : EIATTR_CUDA_API_VERSION
	.align		4
        /*0000*/ 	.byte	0x04, 0x37
        /*0002*/ 	.short	(.L_33 - .L_32)
.L_32:
        /*0004*/ 	.word	0x00000082


	//----- nvinfo : EIATTR_KPARAM_INFO
	.align		4
.L_33:
        /*0008*/ 	.byte	0x04, 0x17
        /*000a*/ 	.short	(.L_35 - .L_34)
.L_34:
        /*000c*/ 	.word	0x00000000
        /*0010*/ 	.short	0x0007
        /*0012*/ 	.short	0x0038
        /*0014*/ 	.byte	0x00, 0xf0, 0x11, 0x00


	//----- nvinfo : EIATTR_KPARAM_INFO
	.align		4
.L_35:
        /*0018*/ 	.byte	0x04, 0x17
        /*001a*/ 	.short	(.L_37 - .L_36)
.L_36:
        /*001c*/ 	.word	0x00000000
        /*0020*/ 	.short	0x0006
        /*0022*/ 	.short	0x0030
        /*0024*/ 	.byte	0x00, 0xf0, 0x21, 0x00


	//----- nvinfo : EIATTR_KPARAM_INFO
	.align		4
.L_37:
        /*0028*/ 	.byte	0x04, 0x17
        /*002a*/ 	.short	(.L_39 - .L_38)
.L_38:
        /*002c*/ 	.word	0x00000000
        /*0030*/ 	.short	0x0005
        /*0032*/ 	.short	0x0028
        /*0034*/ 	.byte	0x00, 0xf0, 0x21, 0x00


	//----- nvinfo : EIATTR_KPARAM_INFO
	.align		4
.L_39:
        /*0038*/ 	.byte	0x04, 0x17
        /*003a*/ 	.short	(.L_41 - .L_40)
.L_40:
        /*003c*/ 	.word	0x00000000
        /*0040*/ 	.short	0x0004
        /*0042*/ 	.short	0x0020
        /*0044*/ 	.byte	0x00, 0xf5, 0x21, 0x00


	//----- nvinfo : EIATTR_KPARAM_INFO
	.align		4
.L_41:
        /*0048*/ 	.byte	0x04, 0x17
        /*004a*/ 	.short	(.L_43 - .L_42)
.L_42:
        /*004c*/ 	.word	0x00000000
        /*0050*/ 	.short	0x0003
        /*0052*/ 	.short	0x0018
        /*0054*/ 	.byte	0x00, 0xf5, 0x21, 0x00


	//----- nvinfo : EIATTR_KPARAM_INFO
	.align		4
.L_43:
        /*0058*/ 	.byte	0x04, 0x17
        /*005a*/ 	.short	(.L_45 - .L_44)
.L_44:
        /*005c*/ 	.word	0x00000000
        /*0060*/ 	.short	0x0002
        /*0062*/ 	.short	0x0010
        /*0064*/ 	.byte	0x00, 0xf5, 0x21, 0x00


	//----- nvinfo : EIATTR_KPARAM_INFO
	.align		4
.L_45:
        /*0068*/ 	.byte	0x04, 0x17
        /*006a*/ 	.short	(.L_47 - .L_46)
.L_46:
        /*006c*/ 	.word	0x00000000
        /*0070*/ 	.short	0x0001
        /*0072*/ 	.short	0x0008
        /*0074*/ 	.byte	0x00, 0xf5, 0x21, 0x00


	//----- nvinfo : EIATTR_KPARAM_INFO
	.align		4
.L_47:
        /*0078*/ 	.byte	0x04, 0x17
        /*007a*/ 	.short	(.L_49 - .L_48)
.L_48:
        /*007c*/ 	.word	0x00000000
        /*0080*/ 	.short	0x0000
        /*0082*/ 	.short	0x0000
        /*0084*/ 	.byte	0x00, 0xf5, 0x21, 0x00


	//----- nvinfo : EIATTR_SPARSE_MMA_MASK
	.align		4
.L_49:
        /*0088*/ 	.byte	0x03, 0x50
        /*008a*/ 	.short	0x0000


	//----- nvinfo : EIATTR_MAXREG_COUNT
	.align		4
        /*008c*/ 	.byte	0x03, 0x1b
        /*008e*/ 	.short	0x00ff


	//----- nvinfo : EIATTR_MERCURY_ISA_VERSION
	.align		4
        /*0090*/ 	.byte	0x03, 0x5f
        /*0092*/ 	.short	0x0101


	//----- nvinfo : EIATTR_VRC_CTA_INIT_COUNT
	.align		4
        /*0094*/ 	.byte	0x02, 0x4a
	.zero		1
	.zero		1


	//----- nvinfo : EIATTR_EXIT_INSTR_OFFSETS
	.align		4
        /*0098*/ 	.byte	0x04, 0x1c
        /*009a*/ 	.short	(.L_51 - .L_50)


	//   ....[0]....
.L_50:
        /*009c*/ 	.word	0x00000070


	//   ....[1]....
        /*00a0*/ 	.word	0x00000830


	//----- nvinfo : EIATTR_CRS_STACK_SIZE
	.align		4
.L_51:
        /*00a4*/ 	.byte	0x04, 0x1e
        /*00a6*/ 	.short	(.L_53 - .L_52)
.L_52:
        /*00a8*/ 	.word	0x00000000


	//----- nvinfo : EIATTR_CBANK_PARAM_SIZE
	.align		4
.L_53:
        /*00ac*/ 	.byte	0x03, 0x19
        /*00ae*/ 	.short	0x003c


	//----- nvinfo : EIATTR_PARAM_CBANK
	.align		4
        /*00b0*/ 	.byte	0x04, 0x0a
        /*00b2*/ 	.short	(.L_55 - .L_54)
	.align		4
.L_54:
        /*00b4*/ 	.word	index@(.nv.constant0._Z22CovarianceMatrixKernelPdS_S_S_S_ddi)
        /*00b8*/ 	.short	0x0380
        /*00ba*/ 	.short	0x003c


	//----- nvinfo : EIATTR_SW_WAR
	.align		4
.L_55:
        /*00bc*/ 	.byte	0x04, 0x36
        /*00be*/ 	.short	(.L_57 - .L_56)
.L_56:
        /*00c0*/ 	.word	0x00000008
.L_57:


//--------------------- .nv.callgraph             --------------------------
	.section	.nv.callgraph,"",@"SHT_CUDA_CALLGRAPH"
	.align	4
	.sectionentsize	8
	.align		4
        /*0000*/ 	.word	0x00000000
	.align		4
        /*0004*/ 	.word	0xffffffff
	.align		4
        /*0008*/ 	.word	0x00000000
	.align		4
        /*000c*/ 	.word	0xfffffffe
	.align		4
        /*0010*/ 	.word	0x00000000
	.align		4
        /*0014*/ 	.word	0xfffffffd
	.align		4
        /*0018*/ 	.word	0x00000000
	.align		4
        /*001c*/ 	.word	0xfffffffc


//--------------------- .text._Z16BuildQFlatKernelPdS_di --------------------------
	.section	.text._Z16BuildQFlatKernelPdS_di,"ax",@progbits
	.align	128
        .global         _Z16BuildQFlatKernelPdS_di
        .type           _Z16BuildQFlatKernelPdS_di,@function
        .size           _Z16BuildQFlatKernelPdS_di,(.L_x_19 - _Z16BuildQFlatKernelPdS_di)
        .other          _Z16BuildQFlatKernelPdS_di,@"STO_CUDA_ENTRY STV_DEFAULT"
_Z16BuildQFlatKernelPdS_di:
.text._Z16BuildQFlatKernelPdS_di:
[----:B------:R-:W-:Y:S01]  /*0000*/  LDC R1, c[0x0][0x37c] ;  /* 0x0000df00ff017b82 */ /* 0x000fe20000000800 */
[----:B------:R-:W0:Y:S07]  /*0010*/  S2R R5, SR_TID.X ;  /* 0x0000000000057919 */ /* 0x000e2e0000002100 */
[----:B------:R-:W0:Y:S08]  /*0020*/  S2UR UR4, SR_CTAID.X ;  /* 0x00000000000479c3 */ /* 0x000e300000002500 */
[----:B------:R-:W0:Y:S08]  /*0030*/  LDC R0, c[0x0][0x360] ;  /* 0x0000d800ff007b82 */ /* 0x000e300000000800 */
[----:B------:R-:W1:Y:S01]  /*0040*/  LDC R3, c[0x0][0x398] ;  /* 0x0000e600ff037b82 */ /* 0x000e620000000800 */
[----:B0-----:R-:W-:-:S02]  /*0050*/  IMAD R0, R0, UR4, R5 ;  /* 0x0000000400007c24 */ /* 0x001fc4000f8e0205 */
[----:B-1----:R-:W-:-:S05]  /*0060*/  IMAD R5, R3, R3, RZ ;  /* 0x0000000303057224 */ /* 0x002fca00078e02ff */
[----:B------:R-:W-:-:S13]  /*0070*/  ISETP.GE.AND P0, PT, R0, R5, PT ;  /* 0x000000050000720c */ /* 0x000fda0003f06270 */
[----:B------:R-:W-:Y:S05]  /*0080*/  @P0 EXIT ;  /* 0x000000000000094d */ /* 0x000fea0003800000 */
[----:B------:R-:W-:Y:S01]  /*0090*/  IABS R7, R3 ;  /* 0x0000000300077213 */ /* 0x000fe20000000000 */
[----:B------:R-:W0:Y:S03]  /*00a0*/  LDCU.64 UR4, c[0x0][0x358] ;  /* 0x00006b00ff0477ac */ /* 0x000e260008000a00 */
[----:B------:R-:W1:Y:S08]  /*00b0*/  I2F.RP R2, R7 ;  /* 0x0000000700027306 */ /* 0x000e700000209400 */
[----:B-1----:R-:W1:Y:S02]  /*00c0*/  MUFU.RCP R2, R2 ;  /* 0x0000000200027308 */ /* 0x002e640000001000 */
[----:B-1----:R-:W-:-:S06]  /*00d0*/  IADD3 R4, PT, PT, R2, 0xffffffe, RZ ;  /* 0x0ffffffe02047810 */ /* 0x002fcc0007ffe0ff */
[----:B------:R1:W2:Y:S02]  /*00e0*/  F2I.FTZ.U32.TRUNC.NTZ R5, R4 ;  /* 0x0000000400057305 */ /* 0x0002a4000021f000 */
[----:B-1----:R-:W-:Y:S01]  /*00f0*/  IMAD.MOV.U32 R4, RZ, RZ, RZ ;  /* 0x000000ffff047224 */ /* 0x002fe200078e00ff */
[----:B--2---:R-:W-:-:S05]  /*0100*/  IADD3 R6, PT, PT, RZ, -R5, RZ ;  /* 0x80000005ff067210 */ /* 0x004fca0007ffe0ff */
[----:B------:R-:W-:Y:S01]  /*0110*/  IMAD R9, R6, R7, RZ ;  /* 0x0000000706097224 */ /* 0x000fe200078e02ff */
[----:B------:R-:W-:-:S03]  /*0120*/  IABS R6, R0 ;  /* 0x0000000000067213 */ /* 0x000fc60000000000 */
[----:B------:R-:W-:-:S06]  /*0130*/  IMAD.HI.U32 R5, R5, R9, R4 ;  /* 0x0000000905057227 */ /* 0x000fcc00078e0004 */
[----:B------:R-:W-:-:S05]  /*0140*/  IMAD.HI.U32 R5, R5, R6, RZ ;  /* 0x0000000605057227 */ /* 0x000fca00078e00ff */
[----:B------:R-:W-:-:S05]  /*0150*/  IADD3 R2, PT, PT, -R5, RZ, RZ ;  /* 0x000000ff05027210 */ /* 0x000fca0007ffe1ff */
[----:B------:R-:W-:-:S05]  /*0160*/  IMAD R2, R7, R2, R6 ;  /* 0x0000000207027224 */ /* 0x000fca00078e0206 */
[----:B------:R-:W-:-:S13]  /*0170*/  ISETP.GT.U32.AND P2, PT, R7, R2, PT ;  /* 0x000000020700720c */ /* 0x000fda0003f44070 */
[----:B------:R-:W-:Y:S01]  /*0180*/  @!P2 IMAD.IADD R2, R2, 0x1, -R7 ;  /* 0x000000010202a824 */ /* 0x000fe200078e0a07 */
[----:B------:R-:W-:Y:S02]  /*0190*/  @!P2 IADD3 R5, PT, PT, R5, 0x1, RZ ;  /* 0x000000010505a810 */ /* 0x000fe40007ffe0ff */
[----:B------:R-:W-:Y:S02]  /*01a0*/  ISETP.NE.AND P2, PT, R3, RZ, PT ;  /* 0x000000ff0300720c */ /* 0x000fe40003f45270 */
[----:B------:R-:W-:Y:S02]  /*01b0*/  ISETP.GE.U32.AND P0, PT, R2, R7, PT ;  /* 0x000000070200720c */ /* 0x000fe40003f06070 */
[----:B------:R-:W-:-:S04]  /*01c0*/  LOP3.LUT R2, R0, R3, RZ, 0x3c, !PT ;  /* 0x0000000300027212 */ /* 0x000fc800078e3cff */
[----:B------:R-:W-:-:S07]  /*01d0*/  ISETP.GE.AND P1, PT, R2, RZ, PT ;  /* 0x000000ff0200720c */ /* 0x000fce0003f26270 */
[----:B------:R-:W-:-:S05]  /*01e0*/  @P0 VIADD R5, R5, 0x1 ;  /* 0x0000000105050836 */ /* 0x000fca0000000000 */
[----:B------:R-:W-:-:S05]  /*01f0*/  MOV R8, R5 ;  /* 0x0000000500087202 */ /* 0x000fca0000000f00 */
[----:B------:R-:W-:Y:S01]  /*0200*/  @!P1 IMAD.MOV R8, RZ, RZ, -R8 ;  /* 0x000000ffff089224 */ /* 0x000fe200078e0a08 */
[----:B------:R-:W-:-:S04]  /*0210*/  @!P2 LOP3.LUT R8, RZ, R3, RZ, 0x33, !PT ;  /* 0x00000003ff08a212 */ /* 0x000fc800078e33ff */
[----:B------:R-:W-:-:S05]  /*0220*/  IADD3 R2, PT, PT, -R8, RZ, RZ ;  /* 0x000000ff08027210 */ /* 0x000fca0007ffe1ff */
[----:B------:R-:W-:-:S05]  /*0230*/  IMAD R9, R3, R2, R0 ;  /* 0x0000000203097224 */ /* 0x000fca00078e0200 */
[----:B------:R-:W-:-:S13]  /*0240*/  ISETP.NE.AND P0, PT, R8, R9, PT ;  /* 0x000000090800720c */ /* 0x000fda0003f05270 */
[----:B------:R-:W1:Y:S08]  /*0250*/  @!P0 LDC.64 R4, c[0x0][0x380] ;  /* 0x0000e000ff048b82 */ /* 0x000e700000000a00 */
[----:B------:R-:W0:Y:S01]  /*0260*/  @!P0 LDC.64 R6, c[0x0][0x390] ;  /* 0x0000e400ff068b82 */ /* 0x000e220000000a00 */
[----:B-1----:R-:W-:-:S05]  /*0270*/  @!P0 IMAD.WIDE R4, R0, 0x8, R4 ;  /* 0x0000000800048825 */ /* 0x002fca00078e0204 */
[----:B0-----:R0:W-:Y:S01]  /*0280*/  @!P0 STG.E.64 desc[UR4][R4.64], R6 ;  /* 0x0000000604008986 */ /* 0x0011e2000c101b04 */
[----:B------:R-:W-:Y:S05]  /*0290*/  @!P0 EXIT ;  /* 0x000000000000894d */ /* 0x000fea0003800000 */
[----:B------:R-:W-:-:S13]  /*02a0*/  ISETP.GT.AND P0, PT, R8, R9, PT ;  /* 0x000000090800720c */ /* 0x000fda0003f04270 */
[----:B------:R-:W-:Y:S05]  /*02b0*/  @!P0 EXIT ;  /* 0x000000000000894d */ /* 0x000fea0003800000 */
[----:B0-----:R-:W0:Y:S01]  /*02c0*/  LDC.64 R4, c[0x0][0x388] ;  /* 0x0000e200ff047b82 */ /* 0x001e220000000a00 */
[----:B------:R-:W-:-:S04]  /*02d0*/  VIADD R2, R8, 0xffffffff ;  /* 0xffffffff08027836 */ /* 0x000fc80000000000 */
[----:B------:R-:W-:-:S05]  /*02e0*/  IMAD R2, R8, R2, RZ ;  /* 0x0000000208027224 */ /* 0x000fca00078e02ff */
[----:B------:R-:W-:-:S04]  /*02f0*/  LEA.HI R2, R2, R2, RZ, 0x1 ;  /* 0x0000000202027211 */ /* 0x000fc800078f08ff */
[----:B------:R-:W-:-:S05]  /*0300*/  LEA.HI.SX32 R7, R2, R9, 0x1f ;  /* 0x0000000902077211 */ /* 0x000fca00078ffaff */
[----:B0-----:R-:W-:Y:S02]  /*0310*/  IMAD.WIDE R4, R7, 0x8, R4 ;  /* 0x0000000807047825 */ /* 0x001fe400078e0204 */
[----:B------:R-:W0:Y:S04]  /*0320*/  LDC.64 R6, c[0x0][0x380] ;  /* 0x0000e000ff067b82 */ /* 0x000e280000000a00 */
[----:B------:R-:W2:Y:S01]  /*0330*/  LDG.E.64 R4, desc[UR4][R4.64] ;  /* 0x0000000404047981 */ /* 0x000ea2000c1e1b00 */
[----:B------:R-:W-:Y:S02]  /*0340*/  IMAD R3, R9, R3, R8 ;  /* 0x0000000309037224 */ /* 0x000fe400078e0208 */
[----:B0-----:R-:W-:-:S04]  /*0350*/  IMAD.WIDE R8, R0, 0x8, R6 ;  /* 0x0000000800087825 */ /* 0x001fc800078e0206 */
[----:B------:R-:W-:Y:S01]  /*0360*/  IMAD.WIDE R2, R3, 0x8, R6 ;  /* 0x0000000803027825 */ /* 0x000fe200078e0206 */
[----:B--2---:R-:W-:Y:S04]  /*0370*/  STG.E.64 desc[UR4][R8.64], R4 ;  /* 0x0000000408007986 */ /* 0x004fe8000c101b04 */
[----:B------:R-:W-:Y:S01]  /*0380*/  STG.E.64 desc[UR4][R2.64], R4 ;  /* 0x0000000402007986 */ /* 0x000fe2000c101b04 */
[----:B------:R-:W-:Y:S05]  /*0390*/  EXIT ;  /* 0x000000000000794d */ /* 0x000fea0003800000 */
.L_x_0:
[----:B------:R-:W-:-:S00]  /*03a0*/  BRA `(.L_x_0) ;  /* 0xfffffffc00fc7947 */ /* 0x000fc0000383ffff */
[----:B------:R-:W-:-:S00]  /*03b0*/  NOP ;  /* 0x0000000000007918 */ /* 0x000fc00000000000 */
        /* <DEDUP_REMOVED lines=12> */
.L_x_19:


//--------------------- .text._Z22CovarianceMatrixKernelPdS_S_S_S_ddi --------------------------
	.section	.text._Z22CovarianceMatrixKernelPdS_S_S_S_ddi,"ax",@progbits
	.align	128
        .global         _Z22CovarianceMatrixKernelPdS_S_S_S_ddi
        .type           _Z22CovarianceMatrixKernelPdS_S_S_S_ddi,@function
        .size           _Z22CovarianceMatrixKernelPdS_S_S_S_ddi,(.L_x_18 - _Z22CovarianceMatrixKernelPdS_S_S_S_ddi)
        .other          _Z22CovarianceMatrixKernelPdS_S_S_S_ddi,@"STO_CUDA_ENTRY STV_DEFAULT"
_Z22CovarianceMatrixKernelPdS_S_S_S_ddi:
.text._Z22CovarianceMatrixKernelPdS_S_S_S_ddi:
[----:B------:R-:W-:Y:S01]  /*0000*/  LDC R1, c[0x0][0x37c] ;  /* 0x0000df00ff017b82 */ /* 0x000fe20000000800 */
[----:B------:R-:W0:Y:S07]  /*0010*/  S2R R3, SR_TID.X ;  /* 0x0000000000037919 */ /* 0x000e2e0000002100 */
[----:B------:R-:W0:Y:S01]  /*0020*/  S2UR UR4, SR_CTAID.X ;  /* 0x00000000000479c3 */ /* 0x000e220000002500 */
[----:B------:R-:W1:Y:S07]  /*0030*/  LDCU UR5, c[0x0][0x3b8] ;  /* 0x00007700ff0577ac */ /* 0x000e6e0008000800 */
[----:B------:R-:W0:Y:S02]  /*0040*/  LDC R0, c[0x0][0x360] ;  /* 0x0000d800ff007b82 */ /* 0x000e240000000800 */
[----:B0-----:R-:W-:-:S05]  /*0050*/  IMAD R0, R0, UR4, R3 ;  /* 0x0000000400007c24 */ /* 0x001fca000f8e0203 */
[----:B-1----:R-:W-:-:S13]  /*0060*/  ISETP.GE.AND P0, PT, R0, UR5, PT ;  /* 0x0000000500007c0c */ /* 0x002fda000bf06270 */
[----:B------:R-:W-:Y:S05]  /*0070*/  @P0 EXIT ;  /* 0x000000000000094d */ /* 0x000fea0003800000 */
[----:B------:R-:W0:Y:S01]  /*0080*/  LDC.64 R8, c[0x0][0x398] ;  /* 0x0000e600ff087b82 */ /* 0x000e220000000a00 */
[----:B------:R-:W1:Y:S07]  /*0090*/  LDCU.64 UR4, c[0x0][0x358] ;  /* 0x00006b00ff0477ac */ /* 0x000e6e0008000a00 */
[----:B------:R-:W2:Y:S08]  /*00a0*/  LDC.64 R10, c[0x0][0x3a0] ;  /* 0x0000e800ff0a7b82 */ /* 0x000eb00000000a00 */
[----:B------:R-:W3:Y:S08]  /*00b0*/  LDC.64 R2, c[0x0][0x388] ;  /* 0x0000e200ff027b82 */ /* 0x000ef00000000a00 */
[----:B------:R-:W4:Y:S01]  /*00c0*/  LDC.64 R4, c[0x0][0x390] ;  /* 0x0000e400ff047b82 */ /* 0x000f220000000a00 */
[----:B0-----:R-:W-:-:S06]  /*00d0*/  IMAD.WIDE R8, R0, 0x8, R8 ;  /* 0x0000000800087825 */ /* 0x001fcc00078e0208 */
[----:B-1----:R-:W5:Y:S01]  /*00e0*/  LDG.E.64 R8, desc[UR4][R8.64] ;  /* 0x0000000408087981 */ /* 0x002f62000c1e1b00 */
[----:B--2---:R-:W-:-:S06]  /*00f0*/  IMAD.WIDE R10, R0, 0x8, R10 ;  /* 0x00000008000a7825 */ /* 0x004fcc00078e020a */
[----:B------:R-:W5:Y:S01]  /*0100*/  LDG.E.64 R10, desc[UR4][R10.64] ;  /* 0x000000040a0a7981 */ /* 0x000f62000c1e1b00 */
[----:B---3--:R-:W-:-:S06]  /*0110*/  IMAD.WIDE R2, R0, 0x8, R2 ;  /* 0x0000000800027825 */ /* 0x008fcc00078e0202 */
[----:B------:R-:W2:Y:S01]  /*0120*/  LDG.E.64 R2, desc[UR4][R2.64] ;  /* 0x0000000402027981 */ /* 0x000ea2000c1e1b00 */
[----:B----4-:R-:W-:-:S06]  /*0130*/  IMAD.WIDE R4, R0, 0x8, R4 ;  /* 0x0000000800047825 */ /* 0x010fcc00078e0204 */
[----:B------:R-:W2:Y:S01]  /*0140*/  LDG.E.64 R4, desc[UR4][R4.64] ;  /* 0x0000000404047981 */ /* 0x000ea2000c1e1b00 */
[----:B------:R-:W-:Y:S01]  /*0150*/  BSSY.RECONVERGENT B0, `(.L_x_1) ;  /* 0x0000017000007945 */ /* 0x000fe20003800200 */
[----:B-----5:R-:W-:-:S08]  /*0160*/  DADD R12, R8, -R10 ;  /* 0x00000000080c7229 */ /* 0x020fd0000000080a */
[----:B------:R-:W-:Y:S02]  /*0170*/  DMUL R12, R12, R12 ;  /* 0x0000000c0c0c7228 */ /* 0x000fe40000000000 */
[----:B--2---:R-:W-:-:S08]  /*0180*/  DADD R6, R2, -R4 ;  /* 0x0000000002067229 */ /* 0x004fd00000000804 */
[----:B------:R-:W-:-:S06]  /*0190*/  DFMA R6, R6, R6, R12 ;  /* 0x000000060606722b */ /* 0x000fcc000000000c */
[----:B------:R-:W0:Y:S04]  /*01a0*/  MUFU.RSQ64H R13, R7 ;  /* 0x00000007000d7308 */ /* 0x000e280000001c00 */
[----:B------:R-:W-:Y:S02]  /*01b0*/  VIADD R12, R7, 0xfcb00000 ;  /* 0xfcb00000070c7836 */ /* 0x000fe40000000000 */
[----:B------:R-:W-:-:S04]  /*01c0*/  IMAD.MOV.U32 R10, RZ, RZ, 0x0 ;  /* 0x00000000ff0a7424 */ /* 0x000fc800078e00ff */
[----:B0-----:R-:W-:Y:S01]  /*01d0*/  DMUL R8, R12, R12 ;  /* 0x0000000c0c087228 */ /* 0x001fe20000000000 */
[----:B------:R-:W-:-:S07]  /*01e0*/  IMAD.MOV.U32 R11, RZ, RZ, 0x3fd80000 ;  /* 0x3fd80000ff0b7424 */ /* 0x000fce00078e00ff */
[----:B------:R-:W-:-:S08]  /*01f0*/  DFMA R8, R6, -R8, 1 ;  /* 0x3ff000000608742b */ /* 0x000fd00000000808 */
[----:B------:R-:W-:Y:S02]  /*0200*/  DFMA R2, R8, R10, 0.5 ;  /* 0x3fe000000802742b */ /* 0x000fe4000000000a */
[----:B------:R-:W-:-:S08]  /*0210*/  DMUL R8, R12, R8 ;  /* 0x000000080c087228 */ /* 0x000fd00000000000 */
[----:B------:R-:W-:Y:S01]  /*0220*/  DFMA R8, R2, R8, R12 ;  /* 0x000000080208722b */ /* 0x000fe2000000000c */
[----:B------:R-:W-:-:S07]  /*0230*/  ISETP.GE.U32.AND P0, PT, R12, 0x7ca00000, PT ;  /* 0x7ca000000c00780c */ /* 0x000fce0003f06070 */
[----:B------:R-:W-:Y:S02]  /*0240*/  DMUL R10, R6, R8 ;  /* 0x00000008060a7228 */ /* 0x000fe40000000000 */
[----:B------:R-:W-:Y:S02]  /*0250*/  VIADD R17, R9, 0xfff00000 ;  /* 0xfff0000009117836 */ /* 0x000fe40000000000 */
[----:B------:R-:W-:-:S04]  /*0260*/  IMAD.MOV.U32 R16, RZ, RZ, R8 ;  /* 0x000000ffff107224 */ /* 0x000fc800078e0008 */
[----:B------:R-:W-:-:S08]  /*0270*/  DFMA R14, R10, -R10, R6 ;  /* 0x8000000a0a0e722b */ /* 0x000fd00000000006 */
[----:B------:R-:W-:Y:S01]  /*0280*/  DFMA R4, R14, R16, R10 ;  /* 0x000000100e04722b */ /* 0x000fe2000000000a */
[----:B------:R-:W-:Y:S10]  /*0290*/  @!P0 BRA `(.L_x_2) ;  /* 0x0000000000088947 */ /* 0x000ff40003800000 */
[----:B------:R-:W-:-:S07]  /*02a0*/  MOV R2, 0x2c0 ;  /* 0x000002c000027802 */ /* 0x000fce0000000f00 */
[----:B------:R-:W-:Y:S05]  /*02b0*/  CALL.REL.NOINC `($__internal_1_$__cuda_sm20_dsqrt_rn_f64_mediumpath_v1) ;  /* 0x0000000800dc7944 */ /* 0x000fea0003c00000 */
.L_x_2:
[----:B------:R-:W-:Y:S05]  /*02c0*/  BSYNC.RECONVERGENT B0 ;  /* 0x0000000000007941 */ /* 0x000fea0003800200 */
.L_x_1:
[----:B------:R-:W0:Y:S01]  /*02d0*/  LDC.64 R6, c[0x0][0x3b0] ;  /* 0x0000ec00ff067b82 */ /* 0x000e220000000a00 */
[----:B------:R-:W-:Y:S01]  /*02e0*/  IMAD.MOV.U32 R2, RZ, RZ, 0x1 ;  /* 0x00000001ff027424 */ /* 0x000fe200078e00ff */
[----:B------:R-:W-:Y:S01]  /*02f0*/  BSSY.RECONVERGENT B0, `(.L_x_3) ;  /* 0x0000012000007945 */ /* 0x000fe20003800200 */
[----:B0-----:R-:W-:-:S06]  /*0300*/  DADD R6, R6, R6 ;  /* 0x0000000006067229 */ /* 0x001fcc0000000006 */
[----:B------:R-:W0:Y:S02]  /*0310*/  MUFU.RCP64H R3, R7 ;  /* 0x0000000700037308 */ /* 0x000e240000001800 */
[----:B0-----:R-:W-:-:S08]  /*0320*/  DFMA R8, -R6, R2, 1 ;  /* 0x3ff000000608742b */ /* 0x001fd00000000102 */
[----:B------:R-:W-:-:S08]  /*0330*/  DFMA R8, R8, R8, R8 ;  /* 0x000000080808722b */ /* 0x000fd00000000008 */
[----:B------:R-:W-:-:S08]  /*0340*/  DFMA R8, R2, R8, R2 ;  /* 0x000000080208722b */ /* 0x000fd00000000002 */
[----:B------:R-:W-:-:S08]  /*0350*/  DFMA R2, -R6, R8, 1 ;  /* 0x3ff000000602742b */ /* 0x000fd00000000108 */
[----:B------:R-:W-:-:S08]  /*0360*/  DFMA R2, R8, R2, R8 ;  /* 0x000000020802722b */ /* 0x000fd00000000008 */
[----:B------:R-:W-:-:S08]  /*0370*/  DMUL R8, R2, -R4 ;  /* 0x8000000402087228 */ /* 0x000fd00000000000 */
[--C-:B------:R-:W-:Y:S02]  /*0380*/  DFMA R10, -R6, R8, -R4.reuse ;  /* 0x00000008060a722b */ /* 0x100fe40000000904 */
[----:B------:R-:W-:-:S06]  /*0390*/  DADD R4, -RZ, -R4 ;  /* 0x00000000ff047229 */ /* 0x000fcc0000000904 */
[----:B------:R-:W-:-:S04]  /*03a0*/  DFMA R2, R2, R10, R8 ;  /* 0x0000000a0202722b */ /* 0x000fc80000000008 */
[----:B------:R-:W-:-:S06]  /*03b0*/  FSETP.GEU.AND P1, PT, |R5|, 6.5827683646048100446e-37, PT ;  /* 0x036000000500780b */ /* 0x000fcc0003f2e200 */
[----:B------:R-:W-:-:S05]  /*03c0*/  FFMA R8, RZ, R7, R3 ;  /* 0x00000007ff087223 */ /* 0x000fca0000000003 */
[----:B------:R-:W-:-:S13]  /*03d0*/  FSETP.GT.AND P0, PT, |R8|, 1.469367938527859385e-39, PT ;  /* 0x001000000800780b */ /* 0x000fda0003f04200 */
[----:B------:R-:W-:Y:S05]  /*03e0*/  @P0 BRA P1, `(.L_x_4) ;  /* 0x0000000000080947 */ /* 0x000fea0000800000 */
[----:B------:R-:W-:-:S07]  /*03f0*/  MOV R10, 0x410 ;  /* 0x00000410000a7802 */ /* 0x000fce0000000f00 */
[----:B------:R-:W-:Y:S05]  /*0400*/  CALL.REL.NOINC `($__internal_0_$__cuda_sm20_div_rn_f64_full) ;  /* 0x00000004000c7944 */ /* 0x000fea0003c00000 */
.L_x_4:
[----:B------:R-:W-:Y:S05]  /*0410*/  BSYNC.RECONVERGENT B0 ;  /* 0x0000000000007941 */ /* 0x000fea0003800200 */
.L_x_3:
[----:B------:R-:W-:Y:S01]  /*0420*/  IMAD.MOV.U32 R4, RZ, RZ, 0x652b82fe ;  /* 0x652b82feff047424 */ /* 0x000fe200078e00ff */
[----:B------:R-:W-:Y:S01]  /*0430*/  UMOV UR6, 0xfefa39ef ;  /* 0xfefa39ef00067882 */ /* 0x000fe20000000000 */
[----:B------:R-:W-:Y:S01]  /*0440*/  IMAD.MOV.U32 R5, RZ, RZ, 0x3ff71547 ;  /* 0x3ff71547ff057424 */ /* 0x000fe200078e00ff */
[----:B------:R-:W-:Y:S01]  /*0450*/  UMOV UR7, 0x3fe62e42 ;  /* 0x3fe62e4200077882 */ /* 0x000fe20000000000 */
[----:B------:R-:W-:Y:S01]  /*0460*/  FSETP.GEU.AND P0, PT, |R3|, 4.1917929649353027344, PT ;  /* 0x4086232b0300780b */ /* 0x000fe20003f0e200 */
[----:B------:R-:W-:Y:S03]  /*0470*/  BSSY.RECONVERGENT B0, `(.L_x_5) ;  /* 0x0000037000007945 */ /* 0x000fe60003800200 */
[----:B------:R-:W-:-:S08]  /*0480*/  DFMA R4, R2, R4, 6.75539944105574400000e+15 ;  /* 0x433800000204742b */ /* 0x000fd00000000004 */
[----:B------:R-:W-:-:S08]  /*0490*/  DADD R6, R4, -6.75539944105574400000e+15 ;  /* 0xc338000004067429 */ /* 0x000fd00000000000 */
[----:B------:R-:W-:Y:S01]  /*04a0*/  DFMA R8, R6, -UR6, R2 ;  /* 0x8000000606087c2b */ /* 0x000fe20008000002 */
[----:B------:R-:W-:Y:S01]  /*04b0*/  UMOV UR6, 0x3b39803f ;  /* 0x3b39803f00067882 */ /* 0x000fe20000000000 */
[----:B------:R-:W-:-:S06]  /*04c0*/  UMOV UR7, 0x3c7abc9e ;  /* 0x3c7abc9e00077882 */ /* 0x000fcc0000000000 */
[----:B------:R-:W-:Y:S01]  /*04d0*/  DFMA R6, R6, -UR6, R8 ;  /* 0x8000000606067c2b */ /* 0x000fe20008000008 */
[----:B------:R-:W-:Y:S01]  /*04e0*/  UMOV UR6, 0x69ce2bdf ;  /* 0x69ce2bdf00067882 */ /* 0x000fe20000000000 */
[----:B------:R-:W-:Y:S01]  /*04f0*/  IMAD.MOV.U32 R8, RZ, RZ, -0x35dec16 ;  /* 0xfca213eaff087424 */ /* 0x000fe200078e00ff */
[----:B------:R-:W-:Y:S01]  /*0500*/  UMOV UR7, 0x3e5ade15 ;  /* 0x3e5ade1500077882 */ /* 0x000fe20000000000 */
[----:B------:R-:W-:-:S06]  /*0510*/  IMAD.MOV.U32 R9, RZ, RZ, 0x3e928af3 ;  /* 0x3e928af3ff097424 */ /* 0x000fcc00078e00ff */
[----:B------:R-:W-:Y:S01]  /*0520*/  DFMA R8, R6, UR6, R8 ;  /* 0x0000000606087c2b */ /* 0x000fe20008000008 */
[----:B------:R-:W-:Y:S01]  /*0530*/  UMOV UR6, 0x62401315 ;  /* 0x6240131500067882 */ /* 0x000fe20000000000 */
[----:B------:R-:W-:-:S06]  /*0540*/  UMOV UR7, 0x3ec71dee ;  /* 0x3ec71dee00077882 */ /* 0x000fcc0000000000 */
[----:B------:R-:W-:Y:S01]  /*0550*/  DFMA R8, R6, R8, UR6 ;  /* 0x0000000606087e2b */ /* 0x000fe20008000008 */
        /* <DEDUP_REMOVED lines=20> */
[----:B------:R-:W-:-:S08]  /*06a0*/  DFMA R8, R6, R8, UR6 ;  /* 0x0000000606087e2b */ /* 0x000fd00008000008 */
[C---:B------:R-:W-:Y:S02]  /*06b0*/  DFMA R10, R6.reuse, R8, 1 ;  /* 0x3ff00000060a742b */ /* 0x040fe40000000008 */
[----:B------:R-:W0:Y:S06]  /*06c0*/  LDC.64 R8, c[0x0][0x380] ;  /* 0x0000e000ff087b82 */ /* 0x000e2c0000000a00 */
[----:B------:R-:W-:-:S10]  /*06d0*/  DFMA R10, R6, R10, 1 ;  /* 0x3ff00000060a742b */ /* 0x000fd4000000000a */
[----:B------:R-:W-:Y:S02]  /*06e0*/  IMAD R7, R4, 0x100000, R11 ;  /* 0x0010000004077824 */ /* 0x000fe400078e020b */
[----:B------:R-:W-:Y:S01]  /*06f0*/  IMAD.MOV.U32 R6, RZ, RZ, R10 ;  /* 0x000000ffff067224 */ /* 0x000fe200078e000a */
[----:B------:R-:W-:Y:S06]  /*0700*/  @!P0 BRA `(.L_x_6) ;  /* 0x0000000000348947 */ /* 0x000fec0003800000 */
[----:B------:R-:W-:Y:S01]  /*0710*/  FSETP.GEU.AND P1, PT, |R3|, 4.2275390625, PT ;  /* 0x408748000300780b */ /* 0x000fe20003f2e200 */
[C---:B------:R-:W-:Y:S02]  /*0720*/  DADD R6, R2.reuse, +INF ;  /* 0x7ff0000002067429 */ /* 0x040fe40000000000 */
[----:B------:R-:W-:-:S08]  /*0730*/  DSETP.GEU.AND P0, PT, R2, RZ, PT ;  /* 0x000000ff0200722a */ /* 0x000fd00003f0e000 */
[----:B------:R-:W-:Y:S02]  /*0740*/  FSEL R6, R6, RZ, P0 ;  /* 0x000000ff06067208 */ /* 0x000fe40000000000 */
[----:B------:R-:W-:Y:S01]  /*0750*/  @!P1 LEA.HI R5, R4, R4, RZ, 0x1 ;  /* 0x0000000404059211 */ /* 0x000fe200078f08ff */
[----:B------:R-:W-:Y:S01]  /*0760*/  @!P1 IMAD.MOV.U32 R2, RZ, RZ, R10 ;  /* 0x000000ffff029224 */ /* 0x000fe200078e000a */
[----:B------:R-:W-:Y:S02]  /*0770*/  FSEL R7, R7, RZ, P0 ;  /* 0x000000ff07077208 */ /* 0x000fe40000000000 */
[----:B------:R-:W-:-:S05]  /*0780*/  @!P1 SHF.R.S32.HI R5, RZ, 0x1, R5 ;  /* 0x00000001ff059819 */ /* 0x000fca0000011405 */
[----:B------:R-:W-:Y:S02]  /*0790*/  @!P1 IMAD.IADD R4, R4, 0x1, -R5 ;  /* 0x0000000104049824 */ /* 0x000fe400078e0a05 */
[----:B------:R-:W-:-:S03]  /*07a0*/  @!P1 IMAD R3, R5, 0x100000, R11 ;  /* 0x0010000005039824 */ /* 0x000fc600078e020b */
[----:B------:R-:W-:Y:S01]  /*07b0*/  @!P1 LEA R5, R4, 0x3ff00000, 0x14 ;  /* 0x3ff0000004059811 */ /* 0x000fe200078ea0ff */
[----:B------:R-:W-:-:S06]  /*07c0*/  @!P1 IMAD.MOV.U32 R4, RZ, RZ, RZ ;  /* 0x000000ffff049224 */ /* 0x000fcc00078e00ff */
[----:B------:R-:W-:-:S11]  /*07d0*/  @!P1 DMUL R6, R2, R4 ;  /* 0x0000000402069228 */ /* 0x000fd60000000000 */
.L_x_6:
[----:B------:R-:W-:Y:S05]  /*07e0*/  BSYNC.RECONVERGENT B0 ;  /* 0x0000000000007941 */ /* 0x000fea0003800200 */
.L_x_5:
[----:B------:R-:W1:Y:S01]  /*07f0*/  LDCU.64 UR6, c[0x0][0x3a8] ;  /* 0x00007500ff0677ac */ /* 0x000e620008000a00 */
[----:B0-----:R-:W-:Y:S01]  /*0800*/  IMAD.WIDE R8, R0, 0x8, R8 ;  /* 0x0000000800087825 */ /* 0x001fe200078e0208 */
[----:B-1----:R-:W-:-:S07]  /*0810*/  DMUL R6, R6, UR6 ;  /* 0x0000000606067c28 */ /* 0x002fce0008000000 */
[----:B------:R-:W-:Y:S01]  /*0820*/  STG.E.64 desc[UR4][R8.64], R6 ;  /* 0x0000000608007986 */ /* 0x000fe2000c101b04 */
[----:B------:R-:W-:Y:S05]  /*0830*/  EXIT ;  /* 0x000000000000794d */ /* 0x000fea0003800000 */
        .weak           $__internal_0_$__cuda_sm20_div_rn_f64_full
        .type           $__internal_0_$__cuda_sm20_div_rn_f64_full,@function
        .size           $__internal_0_$__cuda_sm20_div_rn_f64_full,($__internal_1_$__cuda_sm20_dsqrt_rn_f64_mediumpath_v1 - $__internal_0_$__cuda_sm20_div_rn_f64_full)
$__internal_0_$__cuda_sm20_div_rn_f64_full:
[C---:B------:R-:W-:Y:S01]  /*0840*/  FSETP.GEU.AND P0, PT, |R7|.reuse, 1.469367938527859385e-39, PT ;  /* 0x001000000700780b */ /* 0x040fe20003f0e200 */
[----:B------:R-:W-:Y:S01]  /*0850*/  IMAD.MOV.U32 R16, RZ, RZ, 0x1 ;  /* 0x00000001ff107424 */ /* 0x000fe200078e00ff */
[----:B------:R-:W-:Y:S01]  /*0860*/  LOP3.LUT R2, R7, 0x800fffff, RZ, 0xc0, !PT ;  /* 0x800fffff07027812 */ /* 0x000fe200078ec0ff */
[----:B------:R-:W-:Y:S01]  /*0870*/  BSSY.RECONVERGENT B1, `(.L_x_7) ;  /* 0x0000057000017945 */ /* 0x000fe20003800200 */
[C---:B------:R-:W-:Y:S02]  /*0880*/  FSETP.GEU.AND P2, PT, |R5|.reuse, 1.469367938527859385e-39, PT ;  /* 0x001000000500780b */ /* 0x040fe40003f4e200 */
[----:B------:R-:W-:Y:S01]  /*0890*/  LOP3.LUT R3, R2, 0x3ff00000, RZ, 0xfc, !PT ;  /* 0x3ff0000002037812 */ /* 0x000fe200078efcff */
[----:B------:R-:W-:Y:S01]  /*08a0*/  IMAD.MOV.U32 R2, RZ, RZ, R6 ;  /* 0x000000ffff027224 */ /* 0x000fe200078e0006 */
[----:B------:R-:W-:Y:S02]  /*08b0*/  LOP3.LUT R11, R5, 0x7ff00000, RZ, 0xc0, !PT ;  /* 0x7ff00000050b7812 */ /* 0x000fe400078ec0ff */
[----:B------:R-:W-:-:S03]  /*08c0*/  LOP3.LUT R14, R7, 0x7ff00000, RZ, 0xc0, !PT ;  /* 0x7ff00000070e7812 */ /* 0x000fc600078ec0ff */
[----:B------:R-:W-:Y:S01]  /*08d0*/  @!P0 DMUL R2, R6, 8.98846567431157953865e+307 ;  /* 0x7fe0000006028828 */ /* 0x000fe20000000000 */
[----:B------:R-:W-:-:S03]  /*08e0*/  ISETP.GE.U32.AND P1, PT, R11, R14, PT ;  /* 0x0000000e0b00720c */ /* 0x000fc60003f26070 */
[----:B------:R-:W-:Y:S01]  /*08f0*/  @!P2 LOP3.LUT R12, R7, 0x7ff00000, RZ, 0xc0, !PT ;  /* 0x7ff00000070ca812 */ /* 0x000fe200078ec0ff */
[----:B------:R-:W-:Y:S01]  /*0900*/  @!P2 IMAD.MOV.U32 R18, RZ, RZ, RZ ;  /* 0x000000ffff12a224 */ /* 0x000fe200078e00ff */
[----:B------:R-:W0:Y:S02]  /*0910*/  MUFU.RCP64H R17, R3 ;  /* 0x0000000300117308 */ /* 0x000e240000001800 */
[----:B------:R-:W-:Y:S01]  /*0920*/  @!P2 ISETP.GE.U32.AND P3, PT, R11, R12, PT ;  /* 0x0000000c0b00a20c */ /* 0x000fe20003f66070 */
[----:B------:R-:W-:-:S05]  /*0930*/  IMAD.MOV.U32 R12, RZ, RZ, 0x1ca00000 ;  /* 0x1ca00000ff0c7424 */ /* 0x000fca00078e00ff */
[----:B------:R-:W-:-:S04]  /*0940*/  @!P2 SEL R13, R12, 0x63400000, !P3 ;  /* 0x634000000c0da807 */ /* 0x000fc80005800000 */
[----:B------:R-:W-:-:S04]  /*0950*/  @!P2 LOP3.LUT R13, R13, 0x80000000, R5, 0xf8, !PT ;  /* 0x800000000d0da812 */ /* 0x000fc800078ef805 */
[----:B------:R-:W-:Y:S01]  /*0960*/  @!P2 LOP3.LUT R19, R13, 0x100000, RZ, 0xfc, !PT ;  /* 0x001000000d13a812 */ /* 0x000fe200078efcff */
[----:B0-----:R-:W-:Y:S01]  /*0970*/  DFMA R8, R16, -R2, 1 ;  /* 0x3ff000001008742b */ /* 0x001fe20000000802 */
[----:B------:R-:W-:Y:S01]  /*0980*/  IMAD.MOV.U32 R13, RZ, RZ, R14 ;  /* 0x000000ffff0d7224 */ /* 0x000fe200078e000e */
[----:B------:R-:W-:-:S05]  /*0990*/  @!P0 LOP3.LUT R13, R3, 0x7ff00000, RZ, 0xc0, !PT ;  /* 0x7ff00000030d8812 */ /* 0x000fca00078ec0ff */
[----:B------:R-:W-:Y:S01]  /*09a0*/  VIADD R22, R13, 0xffffffff ;  /* 0xffffffff0d167836 */ /* 0x000fe20000000000 */
[----:B------:R-:W-:-:S08]  /*09b0*/  DFMA R8, R8, R8, R8 ;  /* 0x000000080808722b */ /* 0x000fd00000000008 */
[----:B------:R-:W-:Y:S01]  /*09c0*/  DFMA R16, R16, R8, R16 ;  /* 0x000000081010722b */ /* 0x000fe20000000010 */
[----:B------:R-:W-:Y:S01]  /*09d0*/  SEL R9, R12, 0x63400000, !P1 ;  /* 0x634000000c097807 */ /* 0x000fe20004800000 */
[----:B------:R-:W-:-:S03]  /*09e0*/  IMAD.MOV.U32 R8, RZ, RZ, R4 ;  /* 0x000000ffff087224 */ /* 0x000fc600078e0004 */
[----:B------:R-:W-:-:S03]  /*09f0*/  LOP3.LUT R9, R9, 0x800fffff, R5, 0xf8, !PT ;  /* 0x800fffff09097812 */ /* 0x000fc600078ef805 */
[----:B------:R-:W-:-:S03]  /*0a00*/  DFMA R20, R16, -R2, 1 ;  /* 0x3ff000001014742b */ /* 0x000fc60000000802 */
[----:B------:R-:W-:-:S05]  /*0a10*/  @!P2 DFMA R8, R8, 2, -R18 ;  /* 0x400000000808a82b */ /* 0x000fca0000000812 */
[----:B------:R-:W-:Y:S01]  /*0a20*/  DFMA R16, R16, R20, R16 ;  /* 0x000000141010722b */ /* 0x000fe20000000010 */
[----:B------:R-:W-:-:S04]  /*0a30*/  IMAD.MOV.U32 R20, RZ, RZ, R11 ;  /* 0x000000ffff147224 */ /* 0x000fc800078e000b */
[----:B------:R-:W-:-:S03]  /*0a40*/  @!P2 LOP3.LUT R20, R9, 0x7ff00000, RZ, 0xc0, !PT ;  /* 0x7ff000000914a812 */ /* 0x000fc600078ec0ff */
[----:B------:R-:W-:Y:S02]  /*0a50*/  DMUL R18, R16, R8 ;  /* 0x0000000810127228 */ /* 0x000fe40000000000 */
[----:B------:R-:W-:-:S05]  /*0a60*/  VIADD R21, R20, 0xffffffff ;  /* 0xffffffff14157836 */ /* 0x000fca0000000000 */
[----:B------:R-:W-:Y:S01]  /*0a70*/  ISETP.GT.U32.AND P0, PT, R21, 0x7feffffe, PT ;  /* 0x7feffffe1500780c */ /* 0x000fe20003f04070 */
[----:B------:R-:W-:-:S03]  /*0a80*/  DFMA R14, R18, -R2, R8 ;  /* 0x80000002120e722b */ /* 0x000fc60000000008 */
[----:B------:R-:W-:-:S05]  /*0a90*/  ISETP.GT.U32.OR P0, PT, R22, 0x7feffffe, P0 ;  /* 0x7feffffe1600780c */ /* 0x000fca0000704470 */
[----:B------:R-:W-:Y:S01]  /*0aa0*/  DFMA R14, R16, R14, R18 ;  /* 0x0000000e100e722b */ /* 0x000fe20000000012 */
[----:B------:R-:W-:Y:S01]  /*0ab0*/  IMAD.MOV.U32 R16, RZ, RZ, R4 ;  /* 0x000000ffff107224 */ /* 0x000fe200078e0004 */
[----:B------:R-:W-:-:S06]  /*0ac0*/  MOV R17, R5 ;  /* 0x0000000500117202 */ /* 0x000fcc0000000f00 */
[----:B------:R-:W-:Y:S05]  /*0ad0*/  @P0 BRA `(.L_x_8) ;  /* 0x00000000006c0947 */ /* 0x000fea0003800000 */
[----:B------:R-:W-:-:S04]  /*0ae0*/  LOP3.LUT R16, R7, 0x7ff00000, RZ, 0xc0, !PT ;  /* 0x7ff0000007107812 */ /* 0x000fc800078ec0ff */
[CC--:B------:R-:W-:Y:S02]  /*0af0*/  VIADDMNMX R4, R11.reuse, -R16.reuse, 0xb9600000, !PT ;  /* 0xb96000000b047446 */ /* 0x0c0fe40007800910 */
[----:B------:R-:W-:Y:S02]  /*0b00*/  ISETP.GE.U32.AND P0, PT, R11, R16, PT ;  /* 0x000000100b00720c */ /* 0x000fe40003f06070 */
[----:B------:R-:W-:Y:S02]  /*0b10*/  VIMNMX R4, PT, PT, R4, 0x46a00000, PT ;  /* 0x46a0000004047848 */ /* 0x000fe40003fe0100 */
[----:B------:R-:W-:Y:S01]  /*0b20*/  SEL R11, R12, 0x63400000, !P0 ;  /* 0x634000000c0b7807 */ /* 0x000fe20004000000 */
[----:B------:R-:W-:-:S04]  /*0b30*/  IMAD.MOV.U32 R12, RZ, RZ, RZ ;  /* 0x000000ffff0c7224 */ /* 0x000fc800078e00ff */
[----:B------:R-:W-:-:S04]  /*0b40*/  IMAD.IADD R11, R4, 0x1, -R11 ;  /* 0x00000001040b7824 */ /* 0x000fc800078e0a0b */
[----:B------:R-:W-:-:S06]  /*0b50*/  VIADD R13, R11, 0x7fe00000 ;  /* 0x7fe000000b0d7836 */ /* 0x000fcc0000000000 */
[----:B------:R-:W-:-:S10]  /*0b60*/  DMUL R4, R14, R12 ;  /* 0x0000000c0e047228 */ /* 0x000fd40000000000 */
[----:B------:R-:W-:-:S13]  /*0b70*/  FSETP.GTU.AND P0, PT, |R5|, 1.469367938527859385e-39, PT ;  /* 0x001000000500780b */ /* 0x000fda0003f0c200 */
[----:B------:R-:W-:Y:S05]  /*0b80*/  @P0 BRA `(.L_x_9) ;  /* 0x0000000000940947 */ /* 0x000fea0003800000 */
[----:B------:R-:W-:Y:S01]  /*0b90*/  DFMA R2, R14, -R2, R8 ;  /* 0x800000020e02722b */ /* 0x000fe20000000008 */
[----:B------:R-:W-:-:S09]  /*0ba0*/  IMAD.MOV.U32 R12, RZ, RZ, RZ ;  /* 0x000000ffff0c7224 */ /* 0x000fd200078e00ff */
[C---:B------:R-:W-:Y:S02]  /*0bb0*/  FSETP.NEU.AND P0, PT, R3.reuse, RZ, PT ;  /* 0x000000ff0300720b */ /* 0x040fe40003f0d000 */
[----:B------:R-:W-:-:S04]  /*0bc0*/  LOP3.LUT R7, R3, 0x80000000, R7, 0x48, !PT ;  /* 0x8000000003077812 */ /* 0x000fc800078e4807 */
[----:B------:R-:W-:-:S07]  /*0bd0*/  LOP3.LUT R13, R7, R13, RZ, 0xfc, !PT ;  /* 0x0000000d070d7212 */ /* 0x000fce00078efcff */
[----:B------:R-:W-:Y:S05]  /*0be0*/  @!P0 BRA `(.L_x_9) ;  /* 0x00000000007c8947 */ /* 0x000fea0003800000 */
[----:B------:R-:W-:Y:S01]  /*0bf0*/  IMAD.MOV R3, RZ, RZ, -R11 ;  /* 0x000000ffff037224 */ /* 0x000fe200078e0a0b */
[----:B------:R-:W-:Y:S01]  /*0c00*/  DMUL.RP R12, R14, R12 ;  /* 0x0000000c0e0c7228 */ /* 0x000fe20000008000 */
[----:B------:R-:W-:-:S06]  /*0c10*/  IMAD.MOV.U32 R2, RZ, RZ, RZ ;  /* 0x000000ffff027224 */ /* 0x000fcc00078e00ff */
[----:B------:R-:W-:-:S03]  /*0c20*/  DFMA R2, R4, -R2, R14 ;  /* 0x800000020402722b */ /* 0x000fc6000000000e */
[----:B------:R-:W-:-:S03]  /*0c30*/  LOP3.LUT R7, R13, R7, RZ, 0x3c, !PT ;  /* 0x000000070d077212 */ /* 0x000fc600078e3cff */
[----:B------:R-:W-:-:S04]  /*0c40*/  IADD3 R2, PT, PT, -R11, -0x43300000, RZ ;  /* 0xbcd000000b027810 */ /* 0x000fc80007ffe1ff */
[----:B------:R-:W-:-:S04]  /*0c50*/  FSETP.NEU.AND P0, PT, |R3|, R2, PT ;  /* 0x000000020300720b */ /* 0x000fc80003f0d200 */
[----:B------:R-:W-:Y:S02]  /*0c60*/  FSEL R4, R12, R4, !P0 ;  /* 0x000000040c047208 */ /* 0x000fe40004000000 */
[----:B------:R-:W-:Y:S01]  /*0c70*/  FSEL R5, R7, R5, !P0 ;  /* 0x0000000507057208 */ /* 0x000fe20004000000 */
[----:B------:R-:W-:Y:S06]  /*0c80*/  BRA `(.L_x_9) ;  /* 0x0000000000547947 */ /* 0x000fec0003800000 */
.L_x_8:
[----:B------:R-:W-:-:S14]  /*0c90*/  DSETP.NAN.AND P0, PT, R16, R16, PT ;  /* 0x000000101000722a */ /* 0x000fdc0003f08000 */
[----:B------:R-:W-:Y:S05]  /*0ca0*/  @P0 BRA `(.L_x_10) ;  /* 0x0000000000440947 */ /* 0x000fea0003800000 */
[----:B------:R-:W-:-:S14]  /*0cb0*/  DSETP.NAN.AND P0, PT, R6, R6, PT ;  /* 0x000000060600722a */ /* 0x000fdc0003f08000 */
[----:B------:R-:W-:Y:S05]  /*0cc0*/  @P0 BRA `(.L_x_11) ;  /* 0x0000000000300947 */ /* 0x000fea0003800000 */
[----:B------:R-:W-:Y:S01]  /*0cd0*/  ISETP.NE.AND P0, PT, R20, R13, PT ;  /* 0x0000000d1400720c */ /* 0x000fe20003f05270 */
[----:B------:R-:W-:Y:S02]  /*0ce0*/  IMAD.MOV.U32 R4, RZ, RZ, 0x0 ;  /* 0x00000000ff047424 */ /* 0x000fe400078e00ff */
[----:B------:R-:W-:-:S10]  /*0cf0*/  IMAD.MOV.U32 R5, RZ, RZ, -0x80000 ;  /* 0xfff80000ff057424 */ /* 0x000fd400078e00ff */
[----:B------:R-:W-:Y:S05]  /*0d00*/  @!P0 BRA `(.L_x_9) ;  /* 0x0000000000348947 */ /* 0x000fea0003800000 */
[----:B------:R-:W-:Y:S02]  /*0d10*/  ISETP.NE.AND P0, PT, R20, 0x7ff00000, PT ;  /* 0x7ff000001400780c */ /* 0x000fe40003f05270 */
[----:B------:R-:W-:Y:S02]  /*0d20*/  LOP3.LUT R5, R17, 0x80000000, R7, 0x48, !PT ;  /* 0x8000000011057812 */ /* 0x000fe400078e4807 */
[----:B------:R-:W-:-:S13]  /*0d30*/  ISETP.EQ.OR P0, PT, R13, RZ, !P0 ;  /* 0x000000ff0d00720c */ /* 0x000fda0004702670 */
[----:B------:R-:W-:Y:S01]  /*0d40*/  @P0 LOP3.LUT R2, R5, 0x7ff00000, RZ, 0xfc, !PT ;  /* 0x7ff0000005020812 */ /* 0x000fe200078efcff */
[----:B------:R-:W-:Y:S02]  /*0d50*/  @!P0 IMAD.MOV.U32 R4, RZ, RZ, RZ ;  /* 0x000000ffff048224 */ /* 0x000fe400078e00ff */
[----:B------:R-:W-:Y:S02]  /*0d60*/  @P0 IMAD.MOV.U32 R4, RZ, RZ, RZ ;  /* 0x000000ffff040224 */ /* 0x000fe400078e00ff */
[----:B------:R-:W-:Y:S01]  /*0d70*/  @P0 IMAD.MOV.U32 R5, RZ, RZ, R2 ;  /* 0x000000ffff050224 */ /* 0x000fe200078e0002 */
[----:B------:R-:W-:Y:S06]  /*0d80*/  BRA `(.L_x_9) ;  /* 0x0000000000147947 */ /* 0x000fec0003800000 */
.L_x_11:
[----:B------:R-:W-:Y:S01]  /*0d90*/  LOP3.LUT R5, R7, 0x80000, RZ, 0xfc, !PT ;  /* 0x0008000007057812 */ /* 0x000fe200078efcff */
[----:B------:R-:W-:Y:S01]  /*0da0*/  IMAD.MOV.U32 R4, RZ, RZ, R6 ;  /* 0x000000ffff047224 */ /* 0x000fe200078e0006 */
[----:B------:R-:W-:Y:S06]  /*0db0*/  BRA `(.L_x_9) ;  /* 0x0000000000087947 */ /* 0x000fec0003800000 */
.L_x_10:
[----:B------:R-:W-:Y:S01]  /*0dc0*/  LOP3.LUT R5, R17, 0x80000, RZ, 0xfc, !PT ;  /* 0x0008000011057812 */ /* 0x000fe200078efcff */
[----:B------:R-:W-:-:S07]  /*0dd0*/  IMAD.MOV.U32 R4, RZ, RZ, R16 ;  /* 0x000000ffff047224 */ /* 0x000fce00078e0010 */
.L_x_9:
[----:B------:R-:W-:Y:S05]  /*0de0*/  BSYNC.RECONVERGENT B1 ;  /* 0x0000000000017941 */ /* 0x000fea0003800200 */
.L_x_7:
[----:B------:R-:W-:Y:S01]  /*0df0*/  IMAD.MOV.U32 R11, RZ, RZ, 0x0 ;  /* 0x00000000ff0b7424 */ /* 0x000fe200078e00ff */
[----:B------:R-:W-:Y:S01]  /*0e00*/  MOV R2, R4 ;  /* 0x0000000400027202 */ /* 0x000fe20000000f00 */
[----:B------:R-:W-:Y:S02]  /*0e10*/  IMAD.MOV.U32 R3, RZ, RZ, R5 ;  /* 0x000000ffff037224 */ /* 0x000fe400078e0005 */
[----:B------:R-:W-:Y:S05]  /*0e20*/  RET.REL.NODEC R10 `(_Z22CovarianceMatrixKernelPdS_S_S_S_ddi) ;  /* 0xfffffff00a747950 */ /* 0x000fea0003c3ffff */
        .weak           $__internal_1_$__cuda_sm20_dsqrt_rn_f64_mediumpath_v1
        .type           $__internal_1_$__cuda_sm20_dsqrt_rn_f64_mediumpath_v1,@function
        .size           $__internal_1_$__cuda_sm20_dsqrt_rn_f64_mediumpath_v1,(.L_x_18 - $__internal_1_$__cuda_sm20_dsqrt_rn_f64_mediumpath_v1)
$__internal_1_$__cuda_sm20_dsqrt_rn_f64_mediumpath_v1:
[----:B------:R-:W-:Y:S01]  /*0e30*/  ISETP.GE.U32.AND P0, PT, R12, -0x3400000, PT ;  /* 0xfcc000000c00780c */ /* 0x000fe20003f06070 */
[----:B------:R-:W-:Y:S01]  /*0e40*/  BSSY.RECONVERGENT B1, `(.L_x_12) ;  /* 0x0000024000017945 */ /* 0x000fe20003800200 */
[----:B------:R-:W-:-:S11]  /*0e50*/  IMAD.MOV.U32 R9, RZ, RZ, R17 ;  /* 0x000000ffff097224 */ /* 0x000fd600078e0011 */
[----:B------:R-:W-:Y:S05]  /*0e60*/  @!P0 BRA `(.L_x_13) ;  /* 0x0000000000208947 */ /* 0x000fea0003800000 */
[----:B------:R-:W-:-:S10]  /*0e70*/  DFMA.RM R8, R14, R8, R10 ;  /* 0x000000080e08722b */ /* 0x000fd4000000400a */
[----:B------:R-:W-:-:S05]  /*0e80*/  IADD3 R4, P0, PT, R8, 0x1, RZ ;  /* 0x0000000108047810 */ /* 0x000fca0007f1e0ff */
[----:B------:R-:W-:-:S06]  /*0e90*/  IMAD.X R5, RZ, RZ, R9, P0 ;  /* 0x000000ffff057224 */ /* 0x000fcc00000e0609 */
[----:B------:R-:W-:-:S08]  /*0ea0*/  DFMA.RP R6, -R8, R4, R6 ;  /* 0x000000040806722b */ /* 0x000fd00000008106 */
[----:B------:R-:W-:-:S06]  /*0eb0*/  DSETP.GT.AND P0, PT, R6, RZ, PT ;  /* 0x000000ff0600722a */ /* 0x000fcc0003f04000 */
[----:B------:R-:W-:Y:S02]  /*0ec0*/  FSEL R4, R4, R8, P0 ;  /* 0x0000000804047208 */ /* 0x000fe40000000000 */
[----:B------:R-:W-:Y:S01]  /*0ed0*/  FSEL R5, R5, R9, P0 ;  /* 0x0000000905057208 */ /* 0x000fe20000000000 */
[----:B------:R-:W-:Y:S06]  /*0ee0*/  BRA `(.L_x_14) ;  /* 0x0000000000647947 */ /* 0x000fec0003800000 */
.L_x_13:
[----:B------:R-:W-:-:S14]  /*0ef0*/  DSETP.NE.AND P0, PT, R6, RZ, PT ;  /* 0x000000ff0600722a */ /* 0x000fdc0003f05000 */
[----:B------:R-:W-:Y:S05]  /*0f00*/  @!P0 BRA `(.L_x_15) ;  /* 0x0000000000588947 */ /* 0x000fea0003800000 */
[----:B------:R-:W-:-:S13]  /*0f10*/  ISETP.GE.AND P0, PT, R7, RZ, PT ;  /* 0x000000ff0700720c */ /* 0x000fda0003f06270 */
[----:B------:R-:W-:Y:S02]  /*0f20*/  @!P0 IMAD.MOV.U32 R4, RZ, RZ, 0x0 ;  /* 0x00000000ff048424 */ /* 0x000fe400078e00ff */
[----:B------:R-:W-:Y:S01]  /*0f30*/  @!P0 IMAD.MOV.U32 R5, RZ, RZ, -0x80000 ;  /* 0xfff80000ff058424 */ /* 0x000fe200078e00ff */
[----:B------:R-:W-:Y:S06]  /*0f40*/  @!P0 BRA `(.L_x_14) ;  /* 0x00000000004c8947 */ /* 0x000fec0003800000 */
[----:B------:R-:W-:-:S13]  /*0f50*/  ISETP.GT.AND P0, PT, R7, 0x7fefffff, PT ;  /* 0x7fefffff0700780c */ /* 0x000fda0003f04270 */
[----:B------:R-:W-:Y:S05]  /*0f60*/  @P0 BRA `(.L_x_15) ;  /* 0x0000000000400947 */ /* 0x000fea0003800000 */
[----:B------:R-:W-:Y:S01]  /*0f70*/  DMUL R6, R6, 8.11296384146066816958e+31 ;  /* 0x4690000006067828 */ /* 0x000fe20000000000 */
[----:B------:R-:W-:Y:S02]  /*0f80*/  IMAD.MOV.U32 R4, RZ, RZ, RZ ;  /* 0x000000ffff047224 */ /* 0x000fe400078e00ff */
[----:B------:R-:W-:Y:S02]  /*0f90*/  IMAD.MOV.U32 R10, RZ, RZ, 0x0 ;  /* 0x00000000ff0a7424 */ /* 0x000fe400078e00ff */
[----:B------:R-:W-:Y:S01]  /*0fa0*/  IMAD.MOV.U32 R11, RZ, RZ, 0x3fd80000 ;  /* 0x3fd80000ff0b7424 */ /* 0x000fe200078e00ff */
[----:B------:R-:W0:Y:S02]  /*0fb0*/  MUFU.RSQ64H R5, R7 ;  /* 0x0000000700057308 */ /* 0x000e240000001c00 */
[----:B0-----:R-:W-:-:S08]  /*0fc0*/  DMUL R8, R4, R4 ;  /* 0x0000000404087228 */ /* 0x001fd00000000000 */
[----:B------:R-:W-:-:S08]  /*0fd0*/  DFMA R8, R6, -R8, 1 ;  /* 0x3ff000000608742b */ /* 0x000fd00000000808 */
[----:B------:R-:W-:Y:S02]  /*0fe0*/  DFMA R10, R8, R10, 0.5 ;  /* 0x3fe00000080a742b */ /* 0x000fe4000000000a */
[----:B------:R-:W-:-:S08]  /*0ff0*/  DMUL R8, R4, R8 ;  /* 0x0000000804087228 */ /* 0x000fd00000000000 */
[----:B------:R-:W-:-:S08]  /*1000*/  DFMA R8, R10, R8, R4 ;  /* 0x000000080a08722b */ /* 0x000fd00000000004 */
[----:B------:R-:W-:Y:S02]  /*1010*/  DMUL R4, R6, R8 ;  /* 0x0000000806047228 */ /* 0x000fe40000000000 */
[----:B------:R-:W-:-:S06]  /*1020*/  VIADD R9, R9, 0xfff00000 ;  /* 0xfff0000009097836 */ /* 0x000fcc0000000000 */
[----:B------:R-:W-:-:S08]  /*1030*/  DFMA R10, R4, -R4, R6 ;  /* 0x80000004040a722b */ /* 0x000fd00000000006 */
[----:B------:R-:W-:-:S10]  /*1040*/  DFMA R4, R8, R10, R4 ;  /* 0x0000000a0804722b */ /* 0x000fd40000000004 */
[----:B------:R-:W-:Y:S01]  /*1050*/  VIADD R5, R5, 0xfcb00000 ;  /* 0xfcb0000005057836 */ /* 0x000fe20000000000 */
[----:B------:R-:W-:Y:S06]  /*1060*/  BRA `(.L_x_14) ;  /* 0x0000000000047947 */ /* 0x000fec0003800000 */
.L_x_15:
[----:B------:R-:W-:-:S11]  /*1070*/  DADD R4, R6, R6 ;  /* 0x0000000006047229 */ /* 0x000fd60000000006 */
.L_x_14:
[----:B------:R-:W-:Y:S05]  /*1080*/  BSYNC.RECONVERGENT B1 ;  /* 0x0000000000017941 */ /* 0x000fea0003800200 */
.L_x_12:
[----:B------:R-:W-:-:S04]  /*1090*/  IMAD.MOV.U32 R3, RZ, RZ, 0x0 ;  /* 0x00000000ff037424 */ /* 0x000fc800078e00ff */
[----:B------:R-:W-:Y:S05]  /*10a0*/  RET.REL.NODEC R2 `(_Z22CovarianceMatrixKernelPdS_S_S_S_ddi) ;  /* 0xffffffec02d47950 */ /* 0x000fea0003c3ffff */
.L_x_16:
        /* <DEDUP_REMOVED lines=13> */
.L_x_18:


//--------------------- .nv.shared.reserved.0     --------------------------
	.section	.nv.shared.reserved.0,"aw",@nobits
	.weak		__nv_reservedSMEM_offset_0_alias
	.size		__nv_reservedSMEM_offset_0_alias, 0, 64
	.other		__nv_reservedSMEM_offset_0_alias,@"STO_CUDA_RESERVED_SHARED STV_DEFAULT"
__nv_reservedSMEM_offset_0_alias:
	.zero		0
	.zero		64


//--------------------- .nv.constant0._Z16BuildQFlatKernelPdS_di --------------------------
	.section	.nv.constant0._Z16BuildQFlatKernelPdS_di,"a",@progbits
	.sectionflags	@""
	.align	4
.nv.constant0._Z16BuildQFlatKernelPdS_di:
	.zero		924


//--------------------- .nv.constant0._Z22CovarianceMatrixKernelPdS_S_S_S_ddi --------------------------
	.section	.nv.constant0._Z22CovarianceMatrixKernelPdS_S_S_S_ddi,"a",@progbits
	.sectionflags	@""
	.align	4
.nv.constant0._Z22CovarianceMatrixKernelPdS_S_S_S_ddi:
	.zero		956


//--------------------- SYMBOLS --------------------------

	.type		.nv.reservedSmem.offset0,@object
	.size		.nv.reservedSmem.offset0,0x4
